//
// Generated by NVIDIA NVVM Compiler
//
// Compiler Build ID: CL-36424714
// Cuda compilation tools, release 13.0, V13.0.88
// Based on NVVM 20.0.0
//

.version 9.0
.target sm_100
.address_size 64

	// .globl	_Z3addPfS_S_i

.visible .entry _Z3addPfS_S_i(
	.param .u64 .ptr .align 1 _Z3addPfS_S_i_param_0,
	.param .u64 .ptr .align 1 _Z3addPfS_S_i_param_1,
	.param .u64 .ptr .align 1 _Z3addPfS_S_i_param_2,
	.param .u32 _Z3addPfS_S_i_param_3
)
{
	.reg .pred 	%p<6>;
	.reg .b32 	%r<24>;
	.reg .b32 	%f<16>;
	.reg .b64 	%rd<18>;

	ld.param.u64 	%rd7, [_Z3addPfS_S_i_param_0];
	ld.param.u64 	%rd8, [_Z3addPfS_S_i_param_1];
	ld.param.u64 	%rd9, [_Z3addPfS_S_i_param_2];
	ld.param.u32 	%r13, [_Z3addPfS_S_i_param_3];
	cvta.to.global.u64 	%rd1, %rd9;
	cvta.to.global.u64 	%rd2, %rd8;
	cvta.to.global.u64 	%rd3, %rd7;
	mov.u32 	%r14, %ntid.x;
	div.u32 	%r15, %r13, %r14;
	mov.u32 	%r16, %tid.x;
	mul.lo.s32 	%r1, %r15, %r16;
	add.s32 	%r2, %r1, %r15;
	setp.lt.s32 	%p1, %r15, 1;
	@%p1 bra 	$L__BB0_7;
	add.s32 	%r17, %r1, 1;
	max.s32 	%r3, %r2, %r17;
	sub.s32 	%r18, %r3, %r1;
	and.b32  	%r4, %r18, 3;
	setp.eq.s32 	%p2, %r4, 0;
	mov.u32 	%r22, %r1;
	@%p2 bra 	$L__BB0_4;
	neg.s32 	%r20, %r4;
	mov.u32 	%r22, %r1;
$L__BB0_3:
	.pragma "nounroll";
	mul.wide.s32 	%rd10, %r22, 4;
	add.s64 	%rd11, %rd3, %rd10;
	ld.global.f32 	%f1, [%rd11];
	add.s64 	%rd12, %rd2, %rd10;
	ld.global.f32 	%f2, [%rd12];
	add.f32 	%f3, %f1, %f2;
	add.s64 	%rd13, %rd1, %rd10;
	st.global.f32 	[%rd13], %f3;
	add.s32 	%r22, %r22, 1;
	add.s32 	%r20, %r20, 1;
	setp.ne.s32 	%p3, %r20, 0;
	@%p3 bra 	$L__BB0_3;
$L__BB0_4:
	sub.s32 	%r19, %r1, %r3;
	setp.gt.u32 	%p4, %r19, -4;
	@%p4 bra 	$L__BB0_7;
	add.s64 	%rd4, %rd3, 8;
	add.s64 	%rd5, %rd2, 8;
	add.s64 	%rd6, %rd1, 8;
$L__BB0_6:
	mul.wide.s32 	%rd14, %r22, 4;
	add.s64 	%rd15, %rd4, %rd14;
	add.s64 	%rd16, %rd5, %rd14;
	add.s64 	%rd17, %rd6, %rd14;
	ld.global.f32 	%f4, [%rd15+-8];
	ld.global.f32 	%f5, [%rd16+-8];
	add.f32 	%f6, %f4, %f5;
	st.global.f32 	[%rd17+-8], %f6;
	ld.global.f32 	%f7, [%rd15+-4];
	ld.global.f32 	%f8, [%rd16+-4];
	add.f32 	%f9, %f7, %f8;
	st.global.f32 	[%rd17+-4], %f9;
	ld.global.f32 	%f10, [%rd15];
	ld.global.f32 	%f11, [%rd16];
	add.f32 	%f12, %f10, %f11;
	st.global.f32 	[%rd17], %f12;
	ld.global.f32 	%f13, [%rd15+4];
	ld.global.f32 	%f14, [%rd16+4];
	add.f32 	%f15, %f13, %f14;
	st.global.f32 	[%rd17+4], %f15;
	add.s32 	%r22, %r22, 4;
	setp.lt.s32 	%p5, %r22, %r2;
	@%p5 bra 	$L__BB0_6;
$L__BB0_7:
	ret;

}


// ===== COMPILED SASS (sm_100) =====

	.target	sm_100

	.elftype	@"ET_EXEC"


//--------------------- .note.nv.tkinfo           --------------------------
	.section	.note.nv.tkinfo,"",@"SHT_NOTE"
	.sectionflags	@"SHF_NOTE_NV_TKINFO"
	.tkinfo
        /*0018*/ 	.word	0x00000002
        /*0030*/ 	.string	""
        /*0030*/ 	.string	"ptxas"
        /*0030*/ 	.string	"Cuda compilation tools, release 13.0, V13.0.88"
        /*0030*/ 	.string	"Build cuda_13.0.r13.0/compiler.36424714_0"
        /*0030*/ 	.string	"-arch sm_100 -m 64 "



//--------------------- .note.nv.cuinfo           --------------------------
	.section	.note.nv.cuinfo,"",@"SHT_NOTE"
	.sectionflags	@"SHF_NOTE_NV_CUINFO"
        /*0018*/ 	.short	0x0002
        /*001a*/ 	.short	0x0064
        /*001c*/ 	.short	0x0082
	.zero		2


//--------------------- .nv.info                  --------------------------
	.section	.nv.info,"",@"SHT_CUDA_INFO"
	.align	4


	//----- nvinfo : EIATTR_REGCOUNT
	.align		4
        /*0000*/ 	.byte	0x04, 0x2f
        /*0002*/ 	.short	(.L_1 - .L_0)
	.align		4
.L_0:
        /*0004*/ 	.word	index@(_Z3addPfS_S_i)
        /*0008*/ 	.word	0x00000014


	//----- nvinfo : EIATTR_FRAME_SIZE
	.align		4
.L_1:
        /*000c*/ 	.byte	0x04, 0x11
        /*000e*/ 	.short	(.L_3 - .L_2)
	.align		4
.L_2:
        /*0010*/ 	.word	index@(_Z3addPfS_S_i)
        /*0014*/ 	.word	0x00000000


	//----- nvinfo : EIATTR_MIN_STACK_SIZE
	.align		4
.L_3:
        /*0018*/ 	.byte	0x04, 0x12
        /*001a*/ 	.short	(.L_5 - .L_4)
	.align		4
.L_4:
        /*001c*/ 	.word	index@(_Z3addPfS_S_i)
        /*0020*/ 	.word	0x00000000
.L_5:


//--------------------- .nv.compat                --------------------------
	.section	.nv.compat,"",@"SHT_CUDA_COMPAT_INFO"
	.align	4
        /*0000*/ 	.byte	0x02, 0x09, 0x00, 0x00, 0x02, 0x02, 0x01, 0x00, 0x02, 0x05, 0x05, 0x00, 0x03, 0x07, 0x01, 0x01
        /*0010*/ 	.byte	0x02, 0x03, 0x00, 0x00, 0x02, 0x06, 0x01, 0x00, 0x04, 0x0b, 0x08, 0x00, 0x09, 0x00, 0x00, 0x00
        /*0020*/ 	.byte	0x00, 0x00, 0x00, 0x00


//--------------------- .nv.info._Z3addPfS_S_i    --------------------------
	.section	.nv.info._Z3addPfS_S_i,"",@"SHT_CUDA_INFO"
	.sectionflags	@""
	.align	4


	//----- nvinfo : EIATTR_CUDA_API_VERSION
	.align		4
        /*0000*/ 	.byte	0x04, 0x37
        /*0002*/ 	.short	(.L_7 - .L_6)
.L_6:
        /*0004*/ 	.word	0x00000082


	//----- nvinfo : EIATTR_KPARAM_INFO
	.align		4
.L_7:
        /*0008*/ 	.byte	0x04, 0x17
        /*000a*/ 	.short	(.L_9 - .L_8)
.L_8:
        /*000c*/ 	.word	0x00000000
        /*0010*/ 	.short	0x0003
        /*0012*/ 	.short	0x0018
        /*0014*/ 	.byte	0x00, 0xf0, 0x11, 0x00


	//----- nvinfo : EIATTR_KPARAM_INFO
	.align		4
.L_9:
        /*0018*/ 	.byte	0x04, 0x17
        /*001a*/ 	.short	(.L_11 - .L_10)
.L_10:
        /*001c*/ 	.word	0x00000000
        /*0020*/ 	.short	0x0002
        /*0022*/ 	.short	0x0010
        /*0024*/ 	.byte	0x00, 0xf5, 0x21, 0x00


	//----- nvinfo : EIATTR_KPARAM_INFO
	.align		4
.L_11:
        /*0028*/ 	.byte	0x04, 0x17
        /*002a*/ 	.short	(.L_13 - .L_12)
.L_12:
        /*002c*/ 	.word	0x00000000
        /*0030*/ 	.short	0x0001
        /*0032*/ 	.short	0x0008
        /*0034*/ 	.byte	0x00, 0xf5, 0x21, 0x00


	//----- nvinfo : EIATTR_KPARAM_INFO
	.align		4
.L_13:
        /*0038*/ 	.byte	0x04, 0x17
        /*003a*/ 	.short	(.L_15 - .L_14)
.L_14:
        /*003c*/ 	.word	0x00000000
        /*0040*/ 	.short	0x0000
        /*0042*/ 	.short	0x0000
        /*0044*/ 	.byte	0x00, 0xf5, 0x21, 0x00


	//----- nvinfo : EIATTR_SPARSE_MMA_MASK
	.align		4
.L_15:
        /*0048*/ 	.byte	0x03, 0x50
        /*004a*/ 	.short	0x0000


	//----- nvinfo : EIATTR_MAXREG_COUNT
	.align		4
        /*004c*/ 	.byte	0x03, 0x1b
        /*004e*/ 	.short	0x00ff


	//----- nvinfo : EIATTR_MERCURY_ISA_VERSION
	.align		4
        /*0050*/ 	.byte	0x03, 0x5f
        /*0052*/ 	.short	0x0101


	//----- nvinfo : EIATTR_VRC_CTA_INIT_COUNT
	.align		4
        /*0054*/ 	.byte	0x02, 0x4a
	.zero		1
	.zero		1


	//----- nvinfo : EIATTR_EXIT_INSTR_OFFSETS
	.align		4
        /*0058*/ 	.byte	0x04, 0x1c
        /*005a*/ 	.short	(.L_17 - .L_16)


	//   ....[0]....
.L_16:
        /*005c*/ 	.word	0x00000160


	//   ....[1]....
        /*0060*/ 	.word	0x00000340


	//   ....[2]....
        /*0064*/ 	.word	0x00000590


	//----- nvinfo : EIATTR_CRS_STACK_SIZE
	.align		4
.L_17:
        /*0068*/ 	.byte	0x04, 0x1e
        /*006a*/ 	.short	(.L_19 - .L_18)
.L_18:
        /*006c*/ 	.word	0x00000000


	//----- nvinfo : EIATTR_CBANK_PARAM_SIZE
	.align		4
.L_19:
        /*0070*/ 	.byte	0x03, 0x19
        /*0072*/ 	.short	0x001c


	//----- nvinfo : EIATTR_PARAM_CBANK
	.align		4
        /*0074*/ 	.byte	0x04, 0x0a
        /*0076*/ 	.short	(.L_21 - .L_20)
	.align		4
.L_20:
        /*0078*/ 	.word	index@(.nv.constant0._Z3addPfS_S_i)
        /*007c*/ 	.short	0x0380
        /*007e*/ 	.short	0x001c


	//----- nvinfo : EIATTR_SW_WAR
	.align		4
.L_21:
        /*0080*/ 	.byte	0x04, 0x36
        /*0082*/ 	.short	(.L_23 - .L_22)
.L_22:
        /*0084*/ 	.word	0x00000008
.L_23:


//--------------------- .nv.callgraph             --------------------------
	.section	.nv.callgraph,"",@"SHT_CUDA_CALLGRAPH"
	.align	4
	.sectionentsize	8
	.align		4
        /*0000*/ 	.word	0x00000000
	.align		4
        /*0004*/ 	.word	0xffffffff
	.align		4
        /*0008*/ 	.word	0x00000000
	.align		4
        /*000c*/ 	.word	0xfffffffe
	.align		4
        /*0010*/ 	.word	0x00000000
	.align		4
        /*0014*/ 	.word	0xfffffffd
	.align		4
        /*0018*/ 	.word	0x00000000
	.align		4
        /*001c*/ 	.word	0xfffffffc


//--------------------- .text._Z3addPfS_S_i       --------------------------
	.section	.text._Z3addPfS_S_i,"ax",@progbits
	.align	128
        .global         _Z3addPfS_S_i
        .type           _Z3addPfS_S_i,@function
        .size           _Z3addPfS_S_i,(.L_x_5 - _Z3addPfS_S_i)
        .other          _Z3addPfS_S_i,@"STO_CUDA_ENTRY STV_DEFAULT"
_Z3addPfS_S_i:
.text._Z3addPfS_S_i:
[----:B------:R-:W-:Y:S01]  /*0000*/  LDC R1, c[0x0][0x37c] ;  /* 0x0000df00ff017b82 */ /* 0x000fe20000000800 */
[----:B------:R-:W0:Y:S07]  /*0010*/  LDCU UR4, c[0x0][0x360] ;  /* 0x00006c00ff0477ac */ /* 0x000e2e0008000800 */
[----:B------:R-:W1:Y:S01]  /*0020*/  LDC R4, c[0x0][0x398] ;  /* 0x0000e600ff047b82 */ /* 0x000e620000000800 */
[----:B0-----:R-:W0:Y:S01]  /*0030*/  I2F.U32.RP R0, UR4 ;  /* 0x0000000400007d06 */ /* 0x001e220008209000 */
[----:B------:R-:W-:-:S07]  /*0040*/  ISETP.NE.U32.AND P2, PT, RZ, UR4, PT ;  /* 0x00000004ff007c0c */ /* 0x000fce000bf45070 */
[----:B0-----:R-:W0:Y:S02]  /*0050*/  MUFU.RCP R0, R0 ;  /* 0x0000000000007308 */ /* 0x001e240000001000 */
[----:B0-----:R-:W-:-:S06]  /*0060*/  IADD3 R2, PT, PT, R0, 0xffffffe, RZ ;  /* 0x0ffffffe00027810 */ /* 0x001fcc0007ffe0ff */
[----:B------:R0:W2:Y:S02]  /*0070*/  F2I.FTZ.U32.TRUNC.NTZ R3, R2 ;  /* 0x0000000200037305 */ /* 0x0000a4000021f000 */
[----:B0-----:R-:W-:Y:S02]  /*0080*/  HFMA2 R2, -RZ, RZ, 0, 0 ;  /* 0x00000000ff027431 */ /* 0x001fe400000001ff */
[----:B--2---:R-:W-:-:S04]  /*0090*/  IMAD.MOV R5, RZ, RZ, -R3 ;  /* 0x000000ffff057224 */ /* 0x004fc800078e0a03 */
[----:B------:R-:W-:-:S04]  /*00a0*/  IMAD R5, R5, UR4, RZ ;  /* 0x0000000405057c24 */ /* 0x000fc8000f8e02ff */
[----:B------:R-:W-:-:S06]  /*00b0*/  IMAD.HI.U32 R3, R3, R5, R2 ;  /* 0x0000000503037227 */ /* 0x000fcc00078e0002 */
[----:B-1----:R-:W-:-:S04]  /*00c0*/  IMAD.HI.U32 R3, R3, R4, RZ ;  /* 0x0000000403037227 */ /* 0x002fc800078e00ff */
[----:B------:R-:W-:-:S04]  /*00d0*/  IMAD.MOV R5, RZ, RZ, -R3 ;  /* 0x000000ffff057224 */ /* 0x000fc800078e0a03 */
[----:B------:R-:W-:-:S05]  /*00e0*/  IMAD R0, R5, UR4, R4 ;  /* 0x0000000405007c24 */ /* 0x000fca000f8e0204 */
[----:B------:R-:W-:-:S13]  /*00f0*/  ISETP.GE.U32.AND P0, PT, R0, UR4, PT ;  /* 0x0000000400007c0c */ /* 0x000fda000bf06070 */
[----:B------:R-:W-:Y:S01]  /*0100*/  @P0 IADD3 R0, PT, PT, R0, -UR4, RZ ;  /* 0x8000000400000c10 */ /* 0x000fe2000fffe0ff */
[----:B------:R-:W-:-:S03]  /*0110*/  @P0 VIADD R3, R3, 0x1 ;  /* 0x0000000103030836 */ /* 0x000fc60000000000 */
[----:B------:R-:W-:-:S13]  /*0120*/  ISETP.GE.U32.AND P1, PT, R0, UR4, PT ;  /* 0x0000000400007c0c */ /* 0x000fda000bf26070 */
[----:B------:R-:W-:Y:S02]  /*0130*/  @P1 IADD3 R3, PT, PT, R3, 0x1, RZ ;  /* 0x0000000103031810 */ /* 0x000fe40007ffe0ff */
[----:B------:R-:W-:-:S04]  /*0140*/  @!P2 LOP3.LUT R3, RZ, UR4, RZ, 0x33, !PT ;  /* 0x00000004ff03ac12 */ /* 0x000fc8000f8e33ff */
[----:B------:R-:W-:-:S13]  /*0150*/  ISETP.GE.AND P0, PT, R3, 0x1, PT ;  /* 0x000000010300780c */ /* 0x000fda0003f06270 */
[----:B------:R-:W-:Y:S05]  /*0160*/  @!P0 EXIT ;  /* 0x000000000000894d */ /* 0x000fea0003800000 */
[----:B------:R-:W0:Y:S01]  /*0170*/  S2R R2, SR_TID.X ;  /* 0x0000000000027919 */ /* 0x000e220000002100 */
[----:B------:R-:W1:Y:S01]  /*0180*/  LDCU.64 UR12, c[0x0][0x358] ;  /* 0x00006b00ff0c77ac */ /* 0x000e620008000a00 */
[----:B------:R-:W-:Y:S01]  /*0190*/  BSSY.RECONVERGENT B0, `(.L_x_0) ;  /* 0x000001a000007945 */ /* 0x000fe20003800200 */
[----:B0-----:R-:W-:-:S04]  /*01a0*/  IMAD R2, R3, R2, RZ ;  /* 0x0000000203027224 */ /* 0x001fc800078e02ff */
[----:B------:R-:W-:-:S05]  /*01b0*/  IMAD.IADD R0, R3, 0x1, R2 ;  /* 0x0000000103007824 */ /* 0x000fca00078e0202 */
[----:B------:R-:W-:-:S04]  /*01c0*/  VIADDMNMX R3, R2, 0x1, R0, !PT ;  /* 0x0000000102037846 */ /* 0x000fc80007800100 */
[CC--:B------:R-:W-:Y:S02]  /*01d0*/  IADD3 R4, PT, PT, -R2.reuse, R3.reuse, RZ ;  /* 0x0000000302047210 */ /* 0x0c0fe40007ffe1ff */
[----:B------:R-:W-:Y:S02]  /*01e0*/  IADD3 R3, PT, PT, R2, -R3, RZ ;  /* 0x8000000302037210 */ /* 0x000fe40007ffe0ff */
[----:B------:R-:W-:Y:S02]  /*01f0*/  LOP3.LUT P0, R4, R4, 0x3, RZ, 0xc0, !PT ;  /* 0x0000000304047812 */ /* 0x000fe4000780c0ff */
[----:B------:R-:W-:Y:S01]  /*0200*/  ISETP.GT.U32.AND P1, PT, R3, -0x4, PT ;  /* 0xfffffffc0300780c */ /* 0x000fe20003f24070 */
[----:B------:R-:W-:-:S10]  /*0210*/  IMAD.MOV.U32 R3, RZ, RZ, R2 ;  /* 0x000000ffff037224 */ /* 0x000fd400078e0002 */
[----:B-1----:R-:W-:Y:S05]  /*0220*/  @!P0 BRA `(.L_x_1) ;  /* 0x0000000000408947 */ /* 0x002fea0003800000 */
[----:B------:R-:W0:Y:S01]  /*0230*/  LDC.64 R14, c[0x0][0x390] ;  /* 0x0000e400ff0e7b82 */ /* 0x000e220000000a00 */
[----:B------:R-:W-:Y:S02]  /*0240*/  IADD3 R16, PT, PT, -R4, RZ, RZ ;  /* 0x000000ff04107210 */ /* 0x000fe40007ffe1ff */
[----:B------:R-:W-:-:S05]  /*0250*/  MOV R3, R2 ;  /* 0x0000000200037202 */ /* 0x000fca0000000f00 */
[----:B------:R-:W1:Y:S08]  /*0260*/  LDC.64 R10, c[0x0][0x380] ;  /* 0x0000e000ff0a7b82 */ /* 0x000e700000000a00 */
[----:B------:R-:W2:Y:S02]  /*0270*/  LDC.64 R12, c[0x0][0x388] ;  /* 0x0000e200ff0c7b82 */ /* 0x000ea40000000a00 */
.L_x_2:
[----:B-1----:R-:W-:-:S04]  /*0280*/  IMAD.WIDE R4, R3, 0x4, R10 ;  /* 0x0000000403047825 */ /* 0x002fc800078e020a */
[C---:B--2---:R-:W-:Y:S02]  /*0290*/  IMAD.WIDE R6, R3.reuse, 0x4, R12 ;  /* 0x0000000403067825 */ /* 0x044fe400078e020c */
[----:B------:R-:W2:Y:S04]  /*02a0*/  LDG.E R4, desc[UR12][R4.64] ;  /* 0x0000000c04047981 */ /* 0x000ea8000c1e1900 */
[----:B------:R-:W2:Y:S01]  /*02b0*/  LDG.E R7, desc[UR12][R6.64] ;  /* 0x0000000c06077981 */ /* 0x000ea2000c1e1900 */
[C---:B0--3--:R-:W-:Y:S01]  /*02c0*/  IMAD.WIDE R8, R3.reuse, 0x4, R14 ;  /* 0x0000000403087825 */ /* 0x049fe200078e020e */
[----:B------:R-:W-:-:S03]  /*02d0*/  IADD3 R3, PT, PT, R3, 0x1, RZ ;  /* 0x0000000103037810 */ /* 0x000fc60007ffe0ff */
[----:B------:R-:W-:-:S05]  /*02e0*/  VIADD R16, R16, 0x1 ;  /* 0x0000000110107836 */ /* 0x000fca0000000000 */
[----:B------:R-:W-:Y:S01]  /*02f0*/  ISETP.NE.AND P0, PT, R16, RZ, PT ;  /* 0x000000ff1000720c */ /* 0x000fe20003f05270 */
[----:B--2---:R-:W-:-:S05]  /*0300*/  FADD R17, R4, R7 ;  /* 0x0000000704117221 */ /* 0x004fca0000000000 */
[----:B------:R3:W-:Y:S07]  /*0310*/  STG.E desc[UR12][R8.64], R17 ;  /* 0x0000001108007986 */ /* 0x0007ee000c10190c */
[----:B------:R-:W-:Y:S05]  /*0320*/  @P0 BRA `(.L_x_2) ;  /* 0xfffffffc00d40947 */ /* 0x000fea000383ffff */
.L_x_1:
[----:B------:R-:W-:Y:S05]  /*0330*/  BSYNC.RECONVERGENT B0 ;  /* 0x0000000000007941 */ /* 0x000fea0003800200 */
.L_x_0:
[----:B------:R-:W-:Y:S05]  /*0340*/  @P1 EXIT ;  /* 0x000000000000194d */ /* 0x000fea0003800000 */
[----:B------:R-:W0:Y:S01]  /*0350*/  LDCU.128 UR4, c[0x0][0x380] ;  /* 0x00007000ff0477ac */ /* 0x000e220008000c00 */
[----:B------:R-:W1:Y:S01]  /*0360*/  LDCU.64 UR10, c[0x0][0x390] ;  /* 0x00007200ff0a77ac */ /* 0x000e620008000a00 */
[----:B0-----:R-:W-:Y:S02]  /*0370*/  UIADD3 UR8, UP0, UPT, UR4, 0x8, URZ ;  /* 0x0000000804087890 */ /* 0x001fe4000ff1e0ff */
[----:B------:R-:W-:Y:S02]  /*0380*/  UIADD3 UR6, UP1, UPT, UR6, 0x8, URZ ;  /* 0x0000000806067890 */ /* 0x000fe4000ff3e0ff */
[----:B-1----:R-:W-:Y:S02]  /*0390*/  UIADD3 UR4, UP2, UPT, UR10, 0x8, URZ ;  /* 0x000000080a047890 */ /* 0x002fe4000ff5e0ff */
[----:B------:R-:W-:Y:S02]  /*03a0*/  UIADD3.X UR9, UPT, UPT, URZ, UR5, URZ, UP0, !UPT ;  /* 0x00000005ff097290 */ /* 0x000fe400087fe4ff */
[----:B------:R-:W-:-:S02]  /*03b0*/  UIADD3.X UR7, UPT, UPT, URZ, UR7, URZ, UP1, !UPT ;  /* 0x00000007ff077290 */ /* 0x000fc40008ffe4ff */
[----:B------:R-:W-:-:S12]  /*03c0*/  UIADD3.X UR5, UPT, UPT, URZ, UR11, URZ, UP2, !UPT ;  /* 0x0000000bff057290 */ /* 0x000fd800097fe4ff */
.L_x_3:
[----:B------:R-:W-:Y:S01]  /*03d0*/  MOV R4, UR8 ;  /* 0x0000000800047c02 */ /* 0x000fe20008000f00 */
[----:B------:R-:W-:Y:S01]  /*03e0*/  IMAD.U32 R5, RZ, RZ, UR9 ;  /* 0x00000009ff057e24 */ /* 0x000fe2000f8e00ff */
[----:B------:R-:W-:Y:S02]  /*03f0*/  MOV R6, UR6 ;  /* 0x0000000600067c02 */ /* 0x000fe40008000f00 */
[----:B------:R-:W-:Y:S01]  /*0400*/  MOV R7, UR7 ;  /* 0x0000000700077c02 */ /* 0x000fe20008000f00 */
[----:B------:R-:W-:-:S04]  /*0410*/  IMAD.WIDE R4, R3, 0x4, R4 ;  /* 0x0000000403047825 */ /* 0x000fc800078e0204 */
[----:B------:R-:W-:Y:S01]  /*0420*/  IMAD.WIDE R6, R3, 0x4, R6 ;  /* 0x0000000403067825 */ /* 0x000fe200078e0206 */
[----:B------:R-:W2:Y:S04]  /*0430*/  LDG.E R2, desc[UR12][R4.64+-0x8] ;  /* 0xfffff80c04027981 */ /* 0x000ea8000c1e1900 */
[----:B0-----:R-:W2:Y:S01]  /*0440*/  LDG.E R11, desc[UR12][R6.64+-0x8] ;  /* 0xfffff80c060b7981 */ /* 0x001ea2000c1e1900 */
[----:B---3--:R-:W-:Y:S01]  /*0450*/  MOV R9, UR5 ;  /* 0x0000000500097c02 */ /* 0x008fe20008000f00 */
[----:B------:R-:W-:-:S04]  /*0460*/  IMAD.U32 R8, RZ, RZ, UR4 ;  /* 0x00000004ff087e24 */ /* 0x000fc8000f8e00ff */
[----:B------:R-:W-:-:S04]  /*0470*/  IMAD.WIDE R8, R3, 0x4, R8 ;  /* 0x0000000403087825 */ /* 0x000fc800078e0208 */
[----:B--2---:R-:W-:-:S05]  /*0480*/  FADD R11, R2, R11 ;  /* 0x0000000b020b7221 */ /* 0x004fca0000000000 */
[----:B------:R0:W-:Y:S04]  /*0490*/  STG.E desc[UR12][R8.64+-0x8], R11 ;  /* 0xfffff80b08007986 */ /* 0x0001e8000c10190c */
[----:B------:R-:W2:Y:S04]  /*04a0*/  LDG.E R2, desc[UR12][R4.64+-0x4] ;  /* 0xfffffc0c04027981 */ /* 0x000ea8000c1e1900 */
[----:B------:R-:W2:Y:S02]  /*04b0*/  LDG.E R13, desc[UR12][R6.64+-0x4] ;  /* 0xfffffc0c060d7981 */ /* 0x000ea4000c1e1900 */
[----:B--2---:R-:W-:-:S05]  /*04c0*/  FADD R13, R2, R13 ;  /* 0x0000000d020d7221 */ /* 0x004fca0000000000 */
[----:B------:R0:W-:Y:S04]  /*04d0*/  STG.E desc[UR12][R8.64+-0x4], R13 ;  /* 0xfffffc0d08007986 */ /* 0x0001e8000c10190c */
[----:B------:R-:W2:Y:S04]  /*04e0*/  LDG.E R2, desc[UR12][R4.64] ;  /* 0x0000000c04027981 */ /* 0x000ea8000c1e1900 */
[----:B------:R-:W2:Y:S02]  /*04f0*/  LDG.E R15, desc[UR12][R6.64] ;  /* 0x0000000c060f7981 */ /* 0x000ea4000c1e1900 */
[----:B--2---:R-:W-:-:S05]  /*0500*/  FADD R15, R2, R15 ;  /* 0x0000000f020f7221 */ /* 0x004fca0000000000 */
[----:B------:R0:W-:Y:S04]  /*0510*/  STG.E desc[UR12][R8.64], R15 ;  /* 0x0000000f08007986 */ /* 0x0001e8000c10190c */
[----:B------:R-:W2:Y:S04]  /*0520*/  LDG.E R2, desc[UR12][R4.64+0x4] ;  /* 0x0000040c04027981 */ /* 0x000ea8000c1e1900 */
[----:B------:R-:W2:Y:S01]  /*0530*/  LDG.E R17, desc[UR12][R6.64+0x4] ;  /* 0x0000040c06117981 */ /* 0x000ea2000c1e1900 */
[----:B------:R-:W-:-:S04]  /*0540*/  IADD3 R3, PT, PT, R3, 0x4, RZ ;  /* 0x0000000403037810 */ /* 0x000fc80007ffe0ff */
[----:B------:R-:W-:Y:S01]  /*0550*/  ISETP.GE.AND P0, PT, R3, R0, PT ;  /* 0x000000000300720c */ /* 0x000fe20003f06270 */
[----:B--2---:R-:W-:-:S05]  /*0560*/  FADD R17, R2, R17 ;  /* 0x0000001102117221 */ /* 0x004fca0000000000 */
[----:B------:R0:W-:Y:S07]  /*0570*/  STG.E desc[UR12][R8.64+0x4], R17 ;  /* 0x0000041108007986 */ /* 0x0001ee000c10190c */
[----:B------:R-:W-:Y:S05]  /*0580*/  @!P0 BRA `(.L_x_3) ;  /* 0xfffffffc00908947 */ /* 0x000fea000383ffff */
[----:B------:R-:W-:Y:S05]  /*0590*/  EXIT ;  /* 0x000000000000794d */ /* 0x000fea0003800000 */
.L_x_4:
[----:B------:R-:W-:-:S00]  /*05a0*/  BRA `(.L_x_4) ;  /* 0xfffffffc00fc7947 */ /* 0x000fc0000383ffff */
[----:B------:R-:W-:-:S00]  /*05b0*/  NOP ;  /* 0x0000000000007918 */ /* 0x000fc00000000000 */
        /* <DEDUP_REMOVED lines=12> */
.L_x_5:


//--------------------- .nv.shared.reserved.0     --------------------------
	.section	.nv.shared.reserved.0,"aw",@nobits
	.weak		__nv_reservedSMEM_offset_0_alias
	.size		__nv_reservedSMEM_offset_0_alias, 0, 64
	.other		__nv_reservedSMEM_offset_0_alias,@"STO_CUDA_RESERVED_SHARED STV_DEFAULT"
__nv_reservedSMEM_offset_0_alias:
	.zero		0
	.zero		64


//--------------------- .nv.constant0._Z3addPfS_S_i --------------------------
	.section	.nv.constant0._Z3addPfS_S_i,"a",@progbits
	.sectionflags	@""
	.align	4
.nv.constant0._Z3addPfS_S_i:
	.zero		924


//--------------------- SYMBOLS --------------------------

	.type		.nv.reservedSmem.offset0,@object
	.size		.nv.reservedSmem.offset0,0x4
